//
// Generated by NVIDIA NVVM Compiler
//
// Compiler Build ID: CL-36424714
// Cuda compilation tools, release 13.0, V13.0.88
// Based on NVVM 20.0.0
//

.version 9.0
.target sm_100
.address_size 64

	// .globl	_Z3dotPiS_S_
// _ZZ3dotPiS_S_E4temp has been demoted

.visible .entry _Z3dotPiS_S_(
	.param .u64 .ptr .align 1 _Z3dotPiS_S__param_0,
	.param .u64 .ptr .align 1 _Z3dotPiS_S__param_1,
	.param .u64 .ptr .align 1 _Z3dotPiS_S__param_2
)
{
	.reg .pred 	%p<2>;
	.reg .b32 	%r<15>;
	.reg .b64 	%rd<10>;
	// demoted variable
	.shared .align 4 .b8 _ZZ3dotPiS_S_E4temp[16];
	ld.param.u64 	%rd2, [_Z3dotPiS_S__param_0];
	ld.param.u64 	%rd3, [_Z3dotPiS_S__param_1];
	ld.param.u64 	%rd1, [_Z3dotPiS_S__param_2];
	cvta.to.global.u64 	%rd4, %rd3;
	cvta.to.global.u64 	%rd5, %rd2;
	mov.u32 	%r1, %tid.x;
	mul.wide.u32 	%rd6, %r1, 4;
	add.s64 	%rd7, %rd5, %rd6;
	ld.global.u32 	%r2, [%rd7];
	add.s64 	%rd8, %rd4, %rd6;
	ld.global.u32 	%r3, [%rd8];
	mul.lo.s32 	%r4, %r3, %r2;
	shl.b32 	%r5, %r1, 2;
	mov.u32 	%r6, _ZZ3dotPiS_S_E4temp;
	add.s32 	%r7, %r6, %r5;
	st.shared.u32 	[%r7], %r4;
	setp.ne.s32 	%p1, %r1, 0;
	@%p1 bra 	$L__BB0_2;
	cvta.to.global.u64 	%rd9, %rd1;
	ld.shared.u32 	%r8, [_ZZ3dotPiS_S_E4temp];
	ld.shared.u32 	%r9, [_ZZ3dotPiS_S_E4temp+4];
	add.s32 	%r10, %r9, %r8;
	ld.shared.u32 	%r11, [_ZZ3dotPiS_S_E4temp+8];
	add.s32 	%r12, %r11, %r10;
	ld.shared.u32 	%r13, [_ZZ3dotPiS_S_E4temp+12];
	add.s32 	%r14, %r13, %r12;
	st.global.u32 	[%rd9], %r14;
$L__BB0_2:
	ret;

}
	// .globl	_Z18vector_matrix_multPiS_S_S_S_i
.visible .entry _Z18vector_matrix_multPiS_S_S_S_i(
	.param .u64 .ptr .align 1 _Z18vector_matrix_multPiS_S_S_S_i_param_0,
	.param .u64 .ptr .align 1 _Z18vector_matrix_multPiS_S_S_S_i_param_1,
	.param .u64 .ptr .align 1 _Z18vector_matrix_multPiS_S_S_S_i_param_2,
	.param .u64 .ptr .align 1 _Z18vector_matrix_multPiS_S_S_S_i_param_3,
	.param .u64 .ptr .align 1 _Z18vector_matrix_multPiS_S_S_S_i_param_4,
	.param .u32 _Z18vector_matrix_multPiS_S_S_S_i_param_5
)
{
	.reg .pred 	%p<2>;
	.reg .b32 	%r<11>;
	.reg .b64 	%rd<18>;

	ld.param.u64 	%rd1, [_Z18vector_matrix_multPiS_S_S_S_i_param_0];
	ld.param.u64 	%rd2, [_Z18vector_matrix_multPiS_S_S_S_i_param_1];
	ld.param.u64 	%rd3, [_Z18vector_matrix_multPiS_S_S_S_i_param_2];
	ld.param.u64 	%rd4, [_Z18vector_matrix_multPiS_S_S_S_i_param_3];
	ld.param.u64 	%rd5, [_Z18vector_matrix_multPiS_S_S_S_i_param_4];
	ld.param.u32 	%r2, [_Z18vector_matrix_multPiS_S_S_S_i_param_5];
	mov.u32 	%r3, %tid.x;
	mov.u32 	%r4, %ctaid.x;
	mov.u32 	%r5, %ntid.x;
	mad.lo.s32 	%r1, %r4, %r5, %r3;
	setp.ge.s32 	%p1, %r1, %r2;
	@%p1 bra 	$L__BB1_2;
	cvta.to.global.u64 	%rd6, %rd1;
	cvta.to.global.u64 	%rd7, %rd2;
	cvta.to.global.u64 	%rd8, %rd3;
	cvta.to.global.u64 	%rd9, %rd4;
	cvta.to.global.u64 	%rd10, %rd5;
	shl.b32 	%r6, %r1, 2;
	mul.wide.s32 	%rd11, %r6, 4;
	add.s64 	%rd12, %rd6, %rd11;
	ld.global.u32 	%r7, [%rd12];
	mul.wide.s32 	%rd13, %r1, 4;
	add.s64 	%rd14, %rd7, %rd13;
	st.global.u32 	[%rd14], %r7;
	ld.global.u32 	%r8, [%rd12+4];
	add.s64 	%rd15, %rd8, %rd13;
	st.global.u32 	[%rd15], %r8;
	ld.global.u32 	%r9, [%rd12+8];
	add.s64 	%rd16, %rd9, %rd13;
	st.global.u32 	[%rd16], %r9;
	ld.global.u32 	%r10, [%rd12+12];
	add.s64 	%rd17, %rd10, %rd13;
	st.global.u32 	[%rd17], %r10;
$L__BB1_2:
	ret;

}


// ===== COMPILED SASS (sm_100) =====

	.target	sm_100

	.elftype	@"ET_EXEC"


//--------------------- .note.nv.tkinfo           --------------------------
	.section	.note.nv.tkinfo,"",@"SHT_NOTE"
	.sectionflags	@"SHF_NOTE_NV_TKINFO"
	.tkinfo
        /*0018*/ 	.word	0x00000002
        /*0030*/ 	.string	""
        /*0030*/ 	.string	"ptxas"
        /*0030*/ 	.string	"Cuda compilation tools, release 13.0, V13.0.88"
        /*0030*/ 	.string	"Build cuda_13.0.r13.0/compiler.36424714_0"
        /*0030*/ 	.string	"-arch sm_100 -m 64 "



//--------------------- .note.nv.cuinfo           --------------------------
	.section	.note.nv.cuinfo,"",@"SHT_NOTE"
	.sectionflags	@"SHF_NOTE_NV_CUINFO"
        /*0018*/ 	.short	0x0002
        /*001a*/ 	.short	0x0064
        /*001c*/ 	.short	0x0082
	.zero		2


//--------------------- .nv.info                  --------------------------
	.section	.nv.info,"",@"SHT_CUDA_INFO"
	.align	4


	//----- nvinfo : EIATTR_REGCOUNT
	.align		4
        /*0000*/ 	.byte	0x04, 0x2f
        /*0002*/ 	.short	(.L_1 - .L_0)
	.align		4
.L_0:
        /*0004*/ 	.word	index@(_Z3dotPiS_S_)
        /*0008*/ 	.word	0x0000000a


	//----- nvinfo : EIATTR_FRAME_SIZE
	.align		4
.L_1:
        /*000c*/ 	.byte	0x04, 0x11
        /*000e*/ 	.short	(.L_3 - .L_2)
	.align		4
.L_2:
        /*0010*/ 	.word	index@(_Z3dotPiS_S_)
        /*0014*/ 	.word	0x00000000


	//----- nvinfo : EIATTR_REGCOUNT
	.align		4
.L_3:
        /*0018*/ 	.byte	0x04, 0x2f
        /*001a*/ 	.short	(.L_5 - .L_4)
	.align		4
.L_4:
        /*001c*/ 	.word	index@(_Z18vector_matrix_multPiS_S_S_S_i)
        /*0020*/ 	.word	0x00000018


	//----- nvinfo : EIATTR_FRAME_SIZE
	.align		4
.L_5:
        /*0024*/ 	.byte	0x04, 0x11
        /*0026*/ 	.short	(.L_7 - .L_6)
	.align		4
.L_6:
        /*0028*/ 	.word	index@(_Z18vector_matrix_multPiS_S_S_S_i)
        /*002c*/ 	.word	0x00000000


	//----- nvinfo : EIATTR_MIN_STACK_SIZE
	.align		4
.L_7:
        /*0030*/ 	.byte	0x04, 0x12
        /*0032*/ 	.short	(.L_9 - .L_8)
	.align		4
.L_8:
        /*0034*/ 	.word	index@(_Z18vector_matrix_multPiS_S_S_S_i)
        /*0038*/ 	.word	0x00000000


	//----- nvinfo : EIATTR_MIN_STACK_SIZE
	.align		4
.L_9:
        /*003c*/ 	.byte	0x04, 0x12
        /*003e*/ 	.short	(.L_11 - .L_10)
	.align		4
.L_10:
        /*0040*/ 	.word	index@(_Z3dotPiS_S_)
        /*0044*/ 	.word	0x00000000
.L_11:


//--------------------- .nv.compat                --------------------------
	.section	.nv.compat,"",@"SHT_CUDA_COMPAT_INFO"
	.align	4
        /*0000*/ 	.byte	0x02, 0x09, 0x00, 0x00, 0x02, 0x02, 0x01, 0x00, 0x02, 0x05, 0x05, 0x00, 0x03, 0x07, 0x01, 0x01
        /*0010*/ 	.byte	0x02, 0x03, 0x00, 0x00, 0x02, 0x06, 0x01, 0x00, 0x04, 0x0b, 0x08, 0x00, 0x09, 0x00, 0x00, 0x00
        /*0020*/ 	.byte	0x00, 0x00, 0x00, 0x00


//--------------------- .nv.info._Z18vector_matrix_multPiS_S_S_S_i --------------------------
	.section	.nv.info._Z18vector_matrix_multPiS_S_S_S_i,"",@"SHT_CUDA_INFO"
	.sectionflags	@""
	.align	4


	//----- nvinfo : EIATTR_CUDA_API_VERSION
	.align		4
        /*0000*/ 	.byte	0x04, 0x37
        /*0002*/ 	.short	(.L_13 - .L_12)
.L_12:
        /*0004*/ 	.word	0x00000082


	//----- nvinfo : EIATTR_KPARAM_INFO
	.align		4
.L_13:
        /*0008*/ 	.byte	0x04, 0x17
        /*000a*/ 	.short	(.L_15 - .L_14)
.L_14:
        /*000c*/ 	.word	0x00000000
        /*0010*/ 	.short	0x0005
        /*0012*/ 	.short	0x0028
        /*0014*/ 	.byte	0x00, 0xf0, 0x11, 0x00


	//----- nvinfo : EIATTR_KPARAM_INFO
	.align		4
.L_15:
        /*0018*/ 	.byte	0x04, 0x17
        /*001a*/ 	.short	(.L_17 - .L_16)
.L_16:
        /*001c*/ 	.word	0x00000000
        /*0020*/ 	.short	0x0004
        /*0022*/ 	.short	0x0020
        /*0024*/ 	.byte	0x00, 0xf5, 0x21, 0x00


	//----- nvinfo : EIATTR_KPARAM_INFO
	.align		4
.L_17:
        /*0028*/ 	.byte	0x04, 0x17
        /*002a*/ 	.short	(.L_19 - .L_18)
.L_18:
        /*002c*/ 	.word	0x00000000
        /*0030*/ 	.short	0x0003
        /*0032*/ 	.short	0x0018
        /*0034*/ 	.byte	0x00, 0xf5, 0x21, 0x00


	//----- nvinfo : EIATTR_KPARAM_INFO
	.align		4
.L_19:
        /*0038*/ 	.byte	0x04, 0x17
        /*003a*/ 	.short	(.L_21 - .L_20)
.L_20:
        /*003c*/ 	.word	0x00000000
        /*0040*/ 	.short	0x0002
        /*0042*/ 	.short	0x0010
        /*0044*/ 	.byte	0x00, 0xf5, 0x21, 0x00


	//----- nvinfo : EIATTR_KPARAM_INFO
	.align		4
.L_21:
        /*0048*/ 	.byte	0x04, 0x17
        /*004a*/ 	.short	(.L_23 - .L_22)
.L_22:
        /*004c*/ 	.word	0x00000000
        /*0050*/ 	.short	0x0001
        /*0052*/ 	.short	0x0008
        /*0054*/ 	.byte	0x00, 0xf5, 0x21, 0x00


	//----- nvinfo : EIATTR_KPARAM_INFO
	.align		4
.L_23:
        /*0058*/ 	.byte	0x04, 0x17
        /*005a*/ 	.short	(.L_25 - .L_24)
.L_24:
        /*005c*/ 	.word	0x00000000
        /*0060*/ 	.short	0x0000
        /*0062*/ 	.short	0x0000
        /*0064*/ 	.byte	0x00, 0xf5, 0x21, 0x00


	//----- nvinfo : EIATTR_SPARSE_MMA_MASK
	.align		4
.L_25:
        /*0068*/ 	.byte	0x03, 0x50
        /*006a*/ 	.short	0x0000


	//----- nvinfo : EIATTR_MAXREG_COUNT
	.align		4
        /*006c*/ 	.byte	0x03, 0x1b
        /*006e*/ 	.short	0x00ff


	//----- nvinfo : EIATTR_MERCURY_ISA_VERSION
	.align		4
        /*0070*/ 	.byte	0x03, 0x5f
        /*0072*/ 	.short	0x0101


	//----- nvinfo : EIATTR_VRC_CTA_INIT_COUNT
	.align		4
        /*0074*/ 	.byte	0x02, 0x4a
	.zero		1
	.zero		1


	//----- nvinfo : EIATTR_EXIT_INSTR_OFFSETS
	.align		4
        /*0078*/ 	.byte	0x04, 0x1c
        /*007a*/ 	.short	(.L_27 - .L_26)


	//   ....[0]....
.L_26:
        /*007c*/ 	.word	0x00000070


	//   ....[1]....
        /*0080*/ 	.word	0x000001c0


	//----- nvinfo : EIATTR_CBANK_PARAM_SIZE
	.align		4
.L_27:
        /*0084*/ 	.byte	0x03, 0x19
        /*0086*/ 	.short	0x002c


	//----- nvinfo : EIATTR_PARAM_CBANK
	.align		4
        /*0088*/ 	.byte	0x04, 0x0a
        /*008a*/ 	.short	(.L_29 - .L_28)
	.align		4
.L_28:
        /*008c*/ 	.word	index@(.nv.constant0._Z18vector_matrix_multPiS_S_S_S_i)
        /*0090*/ 	.short	0x0380
        /*0092*/ 	.short	0x002c


	//----- nvinfo : EIATTR_SW_WAR
	.align		4
.L_29:
        /*0094*/ 	.byte	0x04, 0x36
        /*0096*/ 	.short	(.L_31 - .L_30)
.L_30:
        /*0098*/ 	.word	0x00000008
.L_31:


//--------------------- .nv.info._Z3dotPiS_S_     --------------------------
	.section	.nv.info._Z3dotPiS_S_,"",@"SHT_CUDA_INFO"
	.sectionflags	@""
	.align	4


	//----- nvinfo : EIATTR_CUDA_API_VERSION
	.align		4
        /*0000*/ 	.byte	0x04, 0x37
        /*0002*/ 	.short	(.L_33 - .L_32)
.L_32:
        /*0004*/ 	.word	0x00000082


	//----- nvinfo : EIATTR_KPARAM_INFO
	.align		4
.L_33:
        /*0008*/ 	.byte	0x04, 0x17
        /*000a*/ 	.short	(.L_35 - .L_34)
.L_34:
        /*000c*/ 	.word	0x00000000
        /*0010*/ 	.short	0x0002
        /*0012*/ 	.short	0x0010
        /*0014*/ 	.byte	0x00, 0xf5, 0x21, 0x00


	//----- nvinfo : EIATTR_KPARAM_INFO
	.align		4
.L_35:
        /*0018*/ 	.byte	0x04, 0x17
        /*001a*/ 	.short	(.L_37 - .L_36)
.L_36:
        /*001c*/ 	.word	0x00000000
        /*0020*/ 	.short	0x0001
        /*0022*/ 	.short	0x0008
        /*0024*/ 	.byte	0x00, 0xf5, 0x21, 0x00


	//----- nvinfo : EIATTR_KPARAM_INFO
	.align		4
.L_37:
        /*0028*/ 	.byte	0x04, 0x17
        /*002a*/ 	.short	(.L_39 - .L_38)
.L_38:
        /*002c*/ 	.word	0x00000000
        /*0030*/ 	.short	0x0000
        /*0032*/ 	.short	0x0000
        /*0034*/ 	.byte	0x00, 0xf5, 0x21, 0x00


	//----- nvinfo : EIATTR_SPARSE_MMA_MASK
	.align		4
.L_39:
        /*0038*/ 	.byte	0x03, 0x50
        /*003a*/ 	.short	0x0000


	//----- nvinfo : EIATTR_MAXREG_COUNT
	.align		4
        /*003c*/ 	.byte	0x03, 0x1b
        /*003e*/ 	.short	0x00ff


	//----- nvinfo : EIATTR_MERCURY_ISA_VERSION
	.align		4
        /*0040*/ 	.byte	0x03, 0x5f
        /*0042*/ 	.short	0x0101


	//----- nvinfo : EIATTR_VRC_CTA_INIT_COUNT
	.align		4
        /*0044*/ 	.byte	0x02, 0x4a
	.zero		1
	.zero		1


	//----- nvinfo : EIATTR_EXIT_INSTR_OFFSETS
	.align		4
        /*0048*/ 	.byte	0x04, 0x1c
        /*004a*/ 	.short	(.L_41 - .L_40)


	//   ....[0]....
.L_40:
        /*004c*/ 	.word	0x00000100


	//   ....[1]....
        /*0050*/ 	.word	0x00000160


	//----- nvinfo : EIATTR_CBANK_PARAM_SIZE
	.align		4
.L_41:
        /*0054*/ 	.byte	0x03, 0x19
        /*0056*/ 	.short	0x0018


	//----- nvinfo : EIATTR_PARAM_CBANK
	.align		4
        /*0058*/ 	.byte	0x04, 0x0a
        /*005a*/ 	.short	(.L_43 - .L_42)
	.align		4
.L_42:
        /*005c*/ 	.word	index@(.nv.constant0._Z3dotPiS_S_)
        /*0060*/ 	.short	0x0380
        /*0062*/ 	.short	0x0018


	//----- nvinfo : EIATTR_SW_WAR
	.align		4
.L_43:
        /*0064*/ 	.byte	0x04, 0x36
        /*0066*/ 	.short	(.L_45 - .L_44)
.L_44:
        /*0068*/ 	.word	0x00000008
.L_45:


//--------------------- .nv.callgraph             --------------------------
	.section	.nv.callgraph,"",@"SHT_CUDA_CALLGRAPH"
	.align	4
	.sectionentsize	8
	.align		4
        /*0000*/ 	.word	0x00000000
	.align		4
        /*0004*/ 	.word	0xffffffff
	.align		4
        /*0008*/ 	.word	0x00000000
	.align		4
        /*000c*/ 	.word	0xfffffffe
	.align		4
        /*0010*/ 	.word	0x00000000
	.align		4
        /*0014*/ 	.word	0xfffffffd
	.align		4
        /*0018*/ 	.word	0x00000000
	.align		4
        /*001c*/ 	.word	0xfffffffc


//--------------------- .text._Z18vector_matrix_multPiS_S_S_S_i --------------------------
	.section	.text._Z18vector_matrix_multPiS_S_S_S_i,"ax",@progbits
	.align	128
        .global         _Z18vector_matrix_multPiS_S_S_S_i
        .type           _Z18vector_matrix_multPiS_S_S_S_i,@function
        .size           _Z18vector_matrix_multPiS_S_S_S_i,(.L_x_2 - _Z18vector_matrix_multPiS_S_S_S_i)
        .other          _Z18vector_matrix_multPiS_S_S_S_i,@"STO_CUDA_ENTRY STV_DEFAULT"
_Z18vector_matrix_multPiS_S_S_S_i:
.text._Z18vector_matrix_multPiS_S_S_S_i:
[----:B------:R-:W-:Y:S01]  /*0000*/  LDC R1, c[0x0][0x37c] ;  /* 0x0000df00ff017b82 */ /* 0x000fe20000000800 */
[----:B------:R-:W0:Y:S07]  /*0010*/  S2R R13, SR_TID.X ;  /* 0x00000000000d7919 */ /* 0x000e2e0000002100 */
[----:B------:R-:W0:Y:S01]  /*0020*/  S2UR UR4, SR_CTAID.X ;  /* 0x00000000000479c3 */ /* 0x000e220000002500 */
[----:B------:R-:W1:Y:S07]  /*0030*/  LDCU UR5, c[0x0][0x3a8] ;  /* 0x00007500ff0577ac */ /* 0x000e6e0008000800 */
[----:B------:R-:W0:Y:S02]  /*0040*/  LDC R0, c[0x0][0x360] ;  /* 0x0000d800ff007b82 */ /* 0x000e240000000800 */
[----:B0-----:R-:W-:-:S05]  /*0050*/  IMAD R13, R0, UR4, R13 ;  /* 0x00000004000d7c24 */ /* 0x001fca000f8e020d */
[----:B-1----:R-:W-:-:S13]  /*0060*/  ISETP.GE.AND P0, PT, R13, UR5, PT ;  /* 0x000000050d007c0c */ /* 0x002fda000bf06270 */
[----:B------:R-:W-:Y:S05]  /*0070*/  @P0 EXIT ;  /* 0x000000000000094d */ /* 0x000fea0003800000 */
[----:B------:R-:W0:Y:S01]  /*0080*/  LDC.64 R2, c[0x0][0x380] ;  /* 0x0000e000ff027b82 */ /* 0x000e220000000a00 */
[----:B------:R-:W1:Y:S01]  /*0090*/  LDCU.64 UR4, c[0x0][0x358] ;  /* 0x00006b00ff0477ac */ /* 0x000e620008000a00 */
[----:B------:R-:W-:-:S06]  /*00a0*/  SHF.L.U32 R5, R13, 0x2, RZ ;  /* 0x000000020d057819 */ /* 0x000fcc00000006ff */
[----:B------:R-:W2:Y:S08]  /*00b0*/  LDC.64 R6, c[0x0][0x390] ;  /* 0x0000e400ff067b82 */ /* 0x000eb00000000a00 */
[----:B------:R-:W3:Y:S01]  /*00c0*/  LDC.64 R8, c[0x0][0x398] ;  /* 0x0000e600ff087b82 */ /* 0x000ee20000000a00 */
[----:B0-----:R-:W-:-:S07]  /*00d0*/  IMAD.WIDE R2, R5, 0x4, R2 ;  /* 0x0000000405027825 */ /* 0x001fce00078e0202 */
[----:B------:R-:W0:Y:S01]  /*00e0*/  LDC.64 R10, c[0x0][0x3a0] ;  /* 0x0000e800ff0a7b82 */ /* 0x000e220000000a00 */
[----:B-1----:R-:W4:Y:S07]  /*00f0*/  LDG.E R15, desc[UR4][R2.64] ;  /* 0x00000004020f7981 */ /* 0x002f2e000c1e1900 */
[----:B------:R-:W1:Y:S02]  /*0100*/  LDC.64 R4, c[0x0][0x388] ;  /* 0x0000e200ff047b82 */ /* 0x000e640000000a00 */
[----:B-1----:R-:W-:-:S05]  /*0110*/  IMAD.WIDE R4, R13, 0x4, R4 ;  /* 0x000000040d047825 */ /* 0x002fca00078e0204 */
[----:B----4-:R0:W-:Y:S04]  /*0120*/  STG.E desc[UR4][R4.64], R15 ;  /* 0x0000000f04007986 */ /* 0x0101e8000c101904 */
[----:B------:R-:W4:Y:S01]  /*0130*/  LDG.E R17, desc[UR4][R2.64+0x4] ;  /* 0x0000040402117981 */ /* 0x000f22000c1e1900 */
[----:B--2---:R-:W-:-:S05]  /*0140*/  IMAD.WIDE R6, R13, 0x4, R6 ;  /* 0x000000040d067825 */ /* 0x004fca00078e0206 */
[----:B----4-:R-:W-:Y:S04]  /*0150*/  STG.E desc[UR4][R6.64], R17 ;  /* 0x0000001106007986 */ /* 0x010fe8000c101904 */
[----:B------:R-:W2:Y:S01]  /*0160*/  LDG.E R19, desc[UR4][R2.64+0x8] ;  /* 0x0000080402137981 */ /* 0x000ea2000c1e1900 */
[----:B---3--:R-:W-:-:S05]  /*0170*/  IMAD.WIDE R8, R13, 0x4, R8 ;  /* 0x000000040d087825 */ /* 0x008fca00078e0208 */
[----:B--2---:R-:W-:Y:S04]  /*0180*/  STG.E desc[UR4][R8.64], R19 ;  /* 0x0000001308007986 */ /* 0x004fe8000c101904 */
[----:B------:R-:W2:Y:S01]  /*0190*/  LDG.E R21, desc[UR4][R2.64+0xc] ;  /* 0x00000c0402157981 */ /* 0x000ea2000c1e1900 */
[----:B0-----:R-:W-:-:S05]  /*01a0*/  IMAD.WIDE R4, R13, 0x4, R10 ;  /* 0x000000040d047825 */ /* 0x001fca00078e020a */
[----:B--2---:R-:W-:Y:S01]  /*01b0*/  STG.E desc[UR4][R4.64], R21 ;  /* 0x0000001504007986 */ /* 0x004fe2000c101904 */
[----:B------:R-:W-:Y:S05]  /*01c0*/  EXIT ;  /* 0x000000000000794d */ /* 0x000fea0003800000 */
.L_x_0:
[----:B------:R-:W-:-:S00]  /*01d0*/  BRA `(.L_x_0) ;  /* 0xfffffffc00fc7947 */ /* 0x000fc0000383ffff */
[----:B------:R-:W-:-:S00]  /*01e0*/  NOP ;  /* 0x0000000000007918 */ /* 0x000fc00000000000 */
        /* <DEDUP_REMOVED lines=9> */
.L_x_2:


//--------------------- .text._Z3dotPiS_S_        --------------------------
	.section	.text._Z3dotPiS_S_,"ax",@progbits
	.align	128
        .global         _Z3dotPiS_S_
        .type           _Z3dotPiS_S_,@function
        .size           _Z3dotPiS_S_,(.L_x_3 - _Z3dotPiS_S_)
        .other          _Z3dotPiS_S_,@"STO_CUDA_ENTRY STV_DEFAULT"
_Z3dotPiS_S_:
.text._Z3dotPiS_S_:
[----:B------:R-:W-:Y:S01]  /*0000*/  LDC R1, c[0x0][0x37c] ;  /* 0x0000df00ff017b82 */ /* 0x000fe20000000800 */
[----:B------:R-:W0:Y:S07]  /*0010*/  S2R R7, SR_TID.X ;  /* 0x0000000000077919 */ /* 0x000e2e0000002100 */
[----:B------:R-:W0:Y:S01]  /*0020*/  LDC.64 R2, c[0x0][0x380] ;  /* 0x0000e000ff027b82 */ /* 0x000e220000000a00 */
[----:B------:R-:W1:Y:S07]  /*0030*/  LDCU.64 UR6, c[0x0][0x358] ;  /* 0x00006b00ff0677ac */ /* 0x000e6e0008000a00 */
[----:B------:R-:W2:Y:S01]  /*0040*/  LDC.64 R4, c[0x0][0x388] ;  /* 0x0000e200ff047b82 */ /* 0x000ea20000000a00 */
[----:B0-----:R-:W-:-:S04]  /*0050*/  IMAD.WIDE.U32 R2, R7, 0x4, R2 ;  /* 0x0000000407027825 */ /* 0x001fc800078e0002 */
[C---:B--2---:R-:W-:Y:S02]  /*0060*/  IMAD.WIDE.U32 R4, R7.reuse, 0x4, R4 ;  /* 0x0000000407047825 */ /* 0x044fe400078e0004 */
[----:B-1----:R-:W2:Y:S04]  /*0070*/  LDG.E R2, desc[UR6][R2.64] ;  /* 0x0000000602027981 */ /* 0x002ea8000c1e1900 */
[----:B------:R-:W2:Y:S01]  /*0080*/  LDG.E R5, desc[UR6][R4.64] ;  /* 0x0000000604057981 */ /* 0x000ea2000c1e1900 */
[----:B------:R-:W0:Y:S01]  /*0090*/  S2UR UR5, SR_CgaCtaId ;  /* 0x00000000000579c3 */ /* 0x000e220000008800 */
[----:B------:R-:W-:Y:S01]  /*00a0*/  UMOV UR4, 0x400 ;  /* 0x0000040000047882 */ /* 0x000fe20000000000 */
[----:B------:R-:W-:Y:S01]  /*00b0*/  ISETP.NE.AND P0, PT, R7, RZ, PT ;  /* 0x000000ff0700720c */ /* 0x000fe20003f05270 */
[----:B0-----:R-:W-:-:S06]  /*00c0*/  ULEA UR4, UR5, UR4, 0x18 ;  /* 0x0000000405047291 */ /* 0x001fcc000f8ec0ff */
[----:B------:R-:W-:Y:S01]  /*00d0*/  LEA R7, R7, UR4, 0x2 ;  /* 0x0000000407077c11 */ /* 0x000fe2000f8e10ff */
[----:B--2---:R-:W-:-:S05]  /*00e0*/  IMAD R0, R2, R5, RZ ;  /* 0x0000000502007224 */ /* 0x004fca00078e02ff */
[----:B------:R0:W-:Y:S01]  /*00f0*/  STS [R7], R0 ;  /* 0x0000000007007388 */ /* 0x0001e20000000800 */
[----:B------:R-:W-:Y:S05]  /*0100*/  @P0 EXIT ;  /* 0x000000000000094d */ /* 0x000fea0003800000 */
[----:B0-----:R-:W0:Y:S01]  /*0110*/  LDS.128 R4, [UR4] ;  /* 0x00000004ff047984 */ /* 0x001e220008000c00 */
[----:B------:R-:W1:Y:S01]  /*0120*/  LDC.64 R2, c[0x0][0x390] ;  /* 0x0000e400ff027b82 */ /* 0x000e620000000a00 */
[----:B0-----:R-:W-:-:S04]  /*0130*/  IADD3 R4, PT, PT, R6, R5, R4 ;  /* 0x0000000506047210 */ /* 0x001fc80007ffe004 */
[----:B------:R-:W-:-:S05]  /*0140*/  IADD3 R7, PT, PT, R4, R7, RZ ;  /* 0x0000000704077210 */ /* 0x000fca0007ffe0ff */
[----:B-1----:R-:W-:Y:S01]  /*0150*/  STG.E desc[UR6][R2.64], R7 ;  /* 0x0000000702007986 */ /* 0x002fe2000c101906 */
[----:B------:R-:W-:Y:S05]  /*0160*/  EXIT ;  /* 0x000000000000794d */ /* 0x000fea0003800000 */
.L_x_1:
        /* <DEDUP_REMOVED lines=9> */
.L_x_3:


//--------------------- .nv.shared.reserved.0     --------------------------
	.section	.nv.shared.reserved.0,"aw",@nobits
	.weak		__nv_reservedSMEM_offset_0_alias
	.size		__nv_reservedSMEM_offset_0_alias, 0, 64
	.other		__nv_reservedSMEM_offset_0_alias,@"STO_CUDA_RESERVED_SHARED STV_DEFAULT"
__nv_reservedSMEM_offset_0_alias:
	.zero		0
	.zero		64


//--------------------- .nv.shared._Z3dotPiS_S_   --------------------------
	.section	.nv.shared._Z3dotPiS_S_,"aw",@nobits
	.sectionflags	@""
	.align	4
.nv.shared._Z3dotPiS_S_:
	.zero		1040


//--------------------- .nv.constant0._Z18vector_matrix_multPiS_S_S_S_i --------------------------
	.section	.nv.constant0._Z18vector_matrix_multPiS_S_S_S_i,"a",@progbits
	.sectionflags	@""
	.align	4
.nv.constant0._Z18vector_matrix_multPiS_S_S_S_i:
	.zero		940


//--------------------- .nv.constant0._Z3dotPiS_S_ --------------------------
	.section	.nv.constant0._Z3dotPiS_S_,"a",@progbits
	.sectionflags	@""
	.align	4
.nv.constant0._Z3dotPiS_S_:
	.zero		920


//--------------------- SYMBOLS --------------------------

	.type		.nv.reservedSmem.offset0,@object
	.size		.nv.reservedSmem.offset0,0x4
	.type		.nv.reservedSmem.cap,@object
	.size		.nv.reservedSmem.cap,0x4
